//
// Generated by NVIDIA NVVM Compiler
//
// Compiler Build ID: CL-36424714
// Cuda compilation tools, release 13.0, V13.0.88
// Based on NVVM 20.0.0
//

.version 9.0
.target sm_100
.address_size 64

	// .globl	_Z22incrementArrayOnDevicePiS_S_S_i

.visible .entry _Z22incrementArrayOnDevicePiS_S_S_i(
	.param .u64 .ptr .align 1 _Z22incrementArrayOnDevicePiS_S_S_i_param_0,
	.param .u64 .ptr .align 1 _Z22incrementArrayOnDevicePiS_S_S_i_param_1,
	.param .u64 .ptr .align 1 _Z22incrementArrayOnDevicePiS_S_S_i_param_2,
	.param .u64 .ptr .align 1 _Z22incrementArrayOnDevicePiS_S_S_i_param_3,
	.param .u32 _Z22incrementArrayOnDevicePiS_S_S_i_param_4
)
{
	.reg .pred 	%p<4>;
	.reg .b32 	%r<18>;
	.reg .b64 	%rd<22>;

	ld.param.u64 	%rd5, [_Z22incrementArrayOnDevicePiS_S_S_i_param_0];
	ld.param.u64 	%rd4, [_Z22incrementArrayOnDevicePiS_S_S_i_param_1];
	ld.param.u64 	%rd6, [_Z22incrementArrayOnDevicePiS_S_S_i_param_2];
	ld.param.u64 	%rd7, [_Z22incrementArrayOnDevicePiS_S_S_i_param_3];
	cvta.to.global.u64 	%rd1, %rd7;
	cvta.to.global.u64 	%rd2, %rd6;
	cvta.to.global.u64 	%rd3, %rd5;
	mov.u32 	%r3, %ctaid.x;
	mov.u32 	%r4, %ntid.x;
	mov.u32 	%r5, %tid.x;
	mad.lo.s32 	%r1, %r3, %r4, %r5;
	shr.s32 	%r6, %r1, 31;
	shr.u32 	%r7, %r6, 29;
	add.s32 	%r8, %r1, %r7;
	shr.s32 	%r9, %r8, 3;
	shr.u32 	%r10, %r9, 30;
	add.s32 	%r11, %r9, %r10;
	and.b32  	%r12, %r11, -4;
	sub.s32 	%r2, %r9, %r12;
	setp.eq.s32 	%p1, %r2, 2;
	@%p1 bra 	$L__BB0_4;
	setp.eq.s32 	%p2, %r2, 1;
	@%p2 bra 	$L__BB0_5;
	setp.ne.s32 	%p3, %r2, 0;
	@%p3 bra 	$L__BB0_6;
	mul.wide.s32 	%rd16, %r1, 4;
	add.s64 	%rd17, %rd3, %rd16;
	mov.b32 	%r16, 1;
	st.global.u32 	[%rd17], %r16;
	bra.uni 	$L__BB0_7;
$L__BB0_4:
	mul.wide.s32 	%rd14, %r1, 4;
	add.s64 	%rd15, %rd3, %rd14;
	mov.b32 	%r15, 2;
	st.global.u32 	[%rd15+-64], %r15;
	bra.uni 	$L__BB0_7;
$L__BB0_5:
	cvta.to.global.u64 	%rd8, %rd4;
	mul.wide.s32 	%rd9, %r1, 4;
	add.s64 	%rd10, %rd8, %rd9;
	mov.b32 	%r13, 1;
	st.global.u32 	[%rd10], %r13;
	add.s64 	%rd11, %rd3, %rd9;
	ld.global.u32 	%r14, [%rd11+-32];
	add.s64 	%rd12, %rd2, %rd9;
	st.global.u32 	[%rd12+-32], %r14;
	add.s64 	%rd13, %rd1, %rd9;
	st.global.u32 	[%rd13+-32], %r14;
	bra.uni 	$L__BB0_7;
$L__BB0_6:
	mul.wide.s32 	%rd18, %r1, 4;
	add.s64 	%rd19, %rd3, %rd18;
	ld.global.u32 	%r17, [%rd19+-96];
	add.s64 	%rd20, %rd2, %rd18;
	st.global.u32 	[%rd20+-64], %r17;
	add.s64 	%rd21, %rd1, %rd18;
	st.global.u32 	[%rd21+-64], %r17;
$L__BB0_7:
	ret;

}


// ===== COMPILED SASS (sm_100) =====

	.target	sm_100

	.elftype	@"ET_EXEC"


//--------------------- .note.nv.tkinfo           --------------------------
	.section	.note.nv.tkinfo,"",@"SHT_NOTE"
	.sectionflags	@"SHF_NOTE_NV_TKINFO"
	.tkinfo
        /*0018*/ 	.word	0x00000002
        /*0030*/ 	.string	""
        /*0030*/ 	.string	"ptxas"
        /*0030*/ 	.string	"Cuda compilation tools, release 13.0, V13.0.88"
        /*0030*/ 	.string	"Build cuda_13.0.r13.0/compiler.36424714_0"
        /*0030*/ 	.string	"-arch sm_100 -m 64 "



//--------------------- .note.nv.cuinfo           --------------------------
	.section	.note.nv.cuinfo,"",@"SHT_NOTE"
	.sectionflags	@"SHF_NOTE_NV_CUINFO"
        /*0018*/ 	.short	0x0002
        /*001a*/ 	.short	0x0064
        /*001c*/ 	.short	0x0082
	.zero		2


//--------------------- .nv.info                  --------------------------
	.section	.nv.info,"",@"SHT_CUDA_INFO"
	.align	4


	//----- nvinfo : EIATTR_REGCOUNT
	.align		4
        /*0000*/ 	.byte	0x04, 0x2f
        /*0002*/ 	.short	(.L_1 - .L_0)
	.align		4
.L_0:
        /*0004*/ 	.word	index@(_Z22incrementArrayOnDevicePiS_S_S_i)
        /*0008*/ 	.word	0x0000000e


	//----- nvinfo : EIATTR_FRAME_SIZE
	.align		4
.L_1:
        /*000c*/ 	.byte	0x04, 0x11
        /*000e*/ 	.short	(.L_3 - .L_2)
	.align		4
.L_2:
        /*0010*/ 	.word	index@(_Z22incrementArrayOnDevicePiS_S_S_i)
        /*0014*/ 	.word	0x00000000


	//----- nvinfo : EIATTR_MIN_STACK_SIZE
	.align		4
.L_3:
        /*0018*/ 	.byte	0x04, 0x12
        /*001a*/ 	.short	(.L_5 - .L_4)
	.align		4
.L_4:
        /*001c*/ 	.word	index@(_Z22incrementArrayOnDevicePiS_S_S_i)
        /*0020*/ 	.word	0x00000000
.L_5:


//--------------------- .nv.compat                --------------------------
	.section	.nv.compat,"",@"SHT_CUDA_COMPAT_INFO"
	.align	4
        /*0000*/ 	.byte	0x02, 0x09, 0x00, 0x00, 0x02, 0x02, 0x01, 0x00, 0x02, 0x05, 0x05, 0x00, 0x03, 0x07, 0x01, 0x01
        /*0010*/ 	.byte	0x02, 0x03, 0x00, 0x00, 0x02, 0x06, 0x01, 0x00, 0x04, 0x0b, 0x08, 0x00, 0x09, 0x00, 0x00, 0x00
        /*0020*/ 	.byte	0x00, 0x00, 0x00, 0x00


//--------------------- .nv.info._Z22incrementArrayOnDevicePiS_S_S_i --------------------------
	.section	.nv.info._Z22incrementArrayOnDevicePiS_S_S_i,"",@"SHT_CUDA_INFO"
	.sectionflags	@""
	.align	4


	//----- nvinfo : EIATTR_CUDA_API_VERSION
	.align		4
        /*0000*/ 	.byte	0x04, 0x37
        /*0002*/ 	.short	(.L_7 - .L_6)
.L_6:
        /*0004*/ 	.word	0x00000082


	//----- nvinfo : EIATTR_KPARAM_INFO
	.align		4
.L_7:
        /*0008*/ 	.byte	0x04, 0x17
        /*000a*/ 	.short	(.L_9 - .L_8)
.L_8:
        /*000c*/ 	.word	0x00000000
        /*0010*/ 	.short	0x0004
        /*0012*/ 	.short	0x0020
        /*0014*/ 	.byte	0x00, 0xf0, 0x11, 0x00


	//----- nvinfo : EIATTR_KPARAM_INFO
	.align		4
.L_9:
        /*0018*/ 	.byte	0x04, 0x17
        /*001a*/ 	.short	(.L_11 - .L_10)
.L_10:
        /*001c*/ 	.word	0x00000000
        /*0020*/ 	.short	0x0003
        /*0022*/ 	.short	0x0018
        /*0024*/ 	.byte	0x00, 0xf5, 0x21, 0x00


	//----- nvinfo : EIATTR_KPARAM_INFO
	.align		4
.L_11:
        /*0028*/ 	.byte	0x04, 0x17
        /*002a*/ 	.short	(.L_13 - .L_12)
.L_12:
        /*002c*/ 	.word	0x00000000
        /*0030*/ 	.short	0x0002
        /*0032*/ 	.short	0x0010
        /*0034*/ 	.byte	0x00, 0xf5, 0x21, 0x00


	//----- nvinfo : EIATTR_KPARAM_INFO
	.align		4
.L_13:
        /*0038*/ 	.byte	0x04, 0x17
        /*003a*/ 	.short	(.L_15 - .L_14)
.L_14:
        /*003c*/ 	.word	0x00000000
        /*0040*/ 	.short	0x0001
        /*0042*/ 	.short	0x0008
        /*0044*/ 	.byte	0x00, 0xf5, 0x21, 0x00


	//----- nvinfo : EIATTR_KPARAM_INFO
	.align		4
.L_15:
        /*0048*/ 	.byte	0x04, 0x17
        /*004a*/ 	.short	(.L_17 - .L_16)
.L_16:
        /*004c*/ 	.word	0x00000000
        /*0050*/ 	.short	0x0000
        /*0052*/ 	.short	0x0000
        /*0054*/ 	.byte	0x00, 0xf5, 0x21, 0x00


	//----- nvinfo : EIATTR_SPARSE_MMA_MASK
	.align		4
.L_17:
        /*0058*/ 	.byte	0x03, 0x50
        /*005a*/ 	.short	0x0000


	//----- nvinfo : EIATTR_MAXREG_COUNT
	.align		4
        /*005c*/ 	.byte	0x03, 0x1b
        /*005e*/ 	.short	0x00ff


	//----- nvinfo : EIATTR_MERCURY_ISA_VERSION
	.align		4
        /*0060*/ 	.byte	0x03, 0x5f
        /*0062*/ 	.short	0x0101


	//----- nvinfo : EIATTR_VRC_CTA_INIT_COUNT
	.align		4
        /*0064*/ 	.byte	0x02, 0x4a
	.zero		1
	.zero		1


	//----- nvinfo : EIATTR_EXIT_INSTR_OFFSETS
	.align		4
        /*0068*/ 	.byte	0x04, 0x1c
        /*006a*/ 	.short	(.L_19 - .L_18)


	//   ....[0]....
.L_18:
        /*006c*/ 	.word	0x00000150


	//   ....[1]....
        /*0070*/ 	.word	0x000001f0


	//   ....[2]....
        /*0074*/ 	.word	0x000002d0


	//   ....[3]....
        /*0078*/ 	.word	0x00000320


	//----- nvinfo : EIATTR_CRS_STACK_SIZE
	.align		4
.L_19:
        /*007c*/ 	.byte	0x04, 0x1e
        /*007e*/ 	.short	(.L_21 - .L_20)
.L_20:
        /*0080*/ 	.word	0x00000000


	//----- nvinfo : EIATTR_CBANK_PARAM_SIZE
	.align		4
.L_21:
        /*0084*/ 	.byte	0x03, 0x19
        /*0086*/ 	.short	0x0024


	//----- nvinfo : EIATTR_PARAM_CBANK
	.align		4
        /*0088*/ 	.byte	0x04, 0x0a
        /*008a*/ 	.short	(.L_23 - .L_22)
	.align		4
.L_22:
        /*008c*/ 	.word	index@(.nv.constant0._Z22incrementArrayOnDevicePiS_S_S_i)
        /*0090*/ 	.short	0x0380
        /*0092*/ 	.short	0x0024


	//----- nvinfo : EIATTR_SW_WAR
	.align		4
.L_23:
        /*0094*/ 	.byte	0x04, 0x36
        /*0096*/ 	.short	(.L_25 - .L_24)
.L_24:
        /*0098*/ 	.word	0x00000008
.L_25:


//--------------------- .nv.callgraph             --------------------------
	.section	.nv.callgraph,"",@"SHT_CUDA_CALLGRAPH"
	.align	4
	.sectionentsize	8
	.align		4
        /*0000*/ 	.word	0x00000000
	.align		4
        /*0004*/ 	.word	0xffffffff
	.align		4
        /*0008*/ 	.word	0x00000000
	.align		4
        /*000c*/ 	.word	0xfffffffe
	.align		4
        /*0010*/ 	.word	0x00000000
	.align		4
        /*0014*/ 	.word	0xfffffffd
	.align		4
        /*0018*/ 	.word	0x00000000
	.align		4
        /*001c*/ 	.word	0xfffffffc


//--------------------- .text._Z22incrementArrayOnDevicePiS_S_S_i --------------------------
	.section	.text._Z22incrementArrayOnDevicePiS_S_S_i,"ax",@progbits
	.align	128
        .global         _Z22incrementArrayOnDevicePiS_S_S_i
        .type           _Z22incrementArrayOnDevicePiS_S_S_i,@function
        .size           _Z22incrementArrayOnDevicePiS_S_S_i,(.L_x_3 - _Z22incrementArrayOnDevicePiS_S_S_i)
        .other          _Z22incrementArrayOnDevicePiS_S_S_i,@"STO_CUDA_ENTRY STV_DEFAULT"
_Z22incrementArrayOnDevicePiS_S_S_i:
.text._Z22incrementArrayOnDevicePiS_S_S_i:
[----:B------:R-:W-:Y:S01]  /*0000*/  LDC R1, c[0x0][0x37c] ;  /* 0x0000df00ff017b82 */ /* 0x000fe20000000800 */
[----:B------:R-:W0:Y:S07]  /*0010*/  S2R R3, SR_TID.X ;  /* 0x0000000000037919 */ /* 0x000e2e0000002100 */
[----:B------:R-:W0:Y:S08]  /*0020*/  S2UR UR4, SR_CTAID.X ;  /* 0x00000000000479c3 */ /* 0x000e300000002500 */
[----:B------:R-:W0:Y:S02]  /*0030*/  LDC R0, c[0x0][0x360] ;  /* 0x0000d800ff007b82 */ /* 0x000e240000000800 */
[----:B0-----:R-:W-:Y:S01]  /*0040*/  IMAD R0, R0, UR4, R3 ;  /* 0x0000000400007c24 */ /* 0x001fe2000f8e0203 */
[----:B------:R-:W0:Y:S04]  /*0050*/  LDCU.64 UR4, c[0x0][0x358] ;  /* 0x00006b00ff0477ac */ /* 0x000e280008000a00 */
[----:B------:R-:W-:-:S04]  /*0060*/  SHF.R.S32.HI R3, RZ, 0x1f, R0 ;  /* 0x0000001fff037819 */ /* 0x000fc80000011400 */
[----:B------:R-:W-:-:S04]  /*0070*/  LEA.HI R3, R3, R0, RZ, 0x3 ;  /* 0x0000000003037211 */ /* 0x000fc800078f18ff */
[----:B------:R-:W-:-:S04]  /*0080*/  SHF.R.S32.HI R3, RZ, 0x3, R3 ;  /* 0x00000003ff037819 */ /* 0x000fc80000011403 */
[----:B------:R-:W-:-:S04]  /*0090*/  LEA.HI R2, R3, R3, RZ, 0x2 ;  /* 0x0000000303027211 */ /* 0x000fc800078f10ff */
[----:B------:R-:W-:-:S04]  /*00a0*/  LOP3.LUT R2, R2, 0xfffffffc, RZ, 0xc0, !PT ;  /* 0xfffffffc02027812 */ /* 0x000fc800078ec0ff */
[----:B------:R-:W-:-:S04]  /*00b0*/  IADD3 R2, PT, PT, R3, -R2, RZ ;  /* 0x8000000203027210 */ /* 0x000fc80007ffe0ff */
[----:B------:R-:W-:-:S13]  /*00c0*/  ISETP.NE.AND P0, PT, R2, 0x2, PT ;  /* 0x000000020200780c */ /* 0x000fda0003f05270 */
[----:B0-----:R-:W-:Y:S05]  /*00d0*/  @!P0 BRA `(.L_x_0) ;  /* 0x0000000000808947 */ /* 0x001fea0003800000 */
[----:B------:R-:W-:-:S13]  /*00e0*/  ISETP.NE.AND P0, PT, R2, 0x1, PT ;  /* 0x000000010200780c */ /* 0x000fda0003f05270 */
[----:B------:R-:W-:Y:S05]  /*00f0*/  @!P0 BRA `(.L_x_1) ;  /* 0x0000000000408947 */ /* 0x000fea0003800000 */
[----:B------:R-:W-:-:S13]  /*0100*/  ISETP.NE.AND P0, PT, R2, RZ, PT ;  /* 0x000000ff0200720c */ /* 0x000fda0003f05270 */
[----:B------:R-:W0:Y:S01]  /*0110*/  @!P0 LDC.64 R2, c[0x0][0x380] ;  /* 0x0000e000ff028b82 */ /* 0x000e220000000a00 */
[----:B------:R-:W-:Y:S01]  /*0120*/  @!P0 MOV R5, 0x1 ;  /* 0x0000000100058802 */ /* 0x000fe20000000f00 */
[----:B0-----:R-:W-:-:S05]  /*0130*/  @!P0 IMAD.WIDE R2, R0, 0x4, R2 ;  /* 0x0000000400028825 */ /* 0x001fca00078e0202 */
[----:B------:R0:W-:Y:S01]  /*0140*/  @!P0 STG.E desc[UR4][R2.64], R5 ;  /* 0x0000000502008986 */ /* 0x0001e2000c101904 */
[----:B------:R-:W-:Y:S05]  /*0150*/  @!P0 EXIT ;  /* 0x000000000000894d */ /* 0x000fea0003800000 */
[----:B0-----:R-:W0:Y:S08]  /*0160*/  LDC.64 R2, c[0x0][0x380] ;  /* 0x0000e000ff027b82 */ /* 0x001e300000000a00 */
[----:B------:R-:W1:Y:S01]  /*0170*/  LDC.64 R4, c[0x0][0x398] ;  /* 0x0000e600ff047b82 */ /* 0x000e620000000a00 */
[----:B0-----:R-:W-:-:S07]  /*0180*/  IMAD.WIDE R6, R0, 0x4, R2 ;  /* 0x0000000400067825 */ /* 0x001fce00078e0202 */
[----:B------:R-:W0:Y:S01]  /*0190*/  LDC.64 R2, c[0x0][0x390] ;  /* 0x0000e400ff027b82 */ /* 0x000e220000000a00 */
[----:B------:R-:W2:Y:S01]  /*01a0*/  LDG.E R7, desc[UR4][R6.64+-0x60] ;  /* 0xffffa00406077981 */ /* 0x000ea2000c1e1900 */
[----:B-1----:R-:W-:-:S04]  /*01b0*/  IMAD.WIDE R4, R0, 0x4, R4 ;  /* 0x0000000400047825 */ /* 0x002fc800078e0204 */
[----:B0-----:R-:W-:-:S05]  /*01c0*/  IMAD.WIDE R2, R0, 0x4, R2 ;  /* 0x0000000400027825 */ /* 0x001fca00078e0202 */
[----:B--2---:R-:W-:Y:S04]  /*01d0*/  STG.E desc[UR4][R2.64+-0x40], R7 ;  /* 0xffffc00702007986 */ /* 0x004fe8000c101904 */
[----:B------:R-:W-:Y:S01]  /*01e0*/  STG.E desc[UR4][R4.64+-0x40], R7 ;  /* 0xffffc00704007986 */ /* 0x000fe2000c101904 */
[----:B------:R-:W-:Y:S05]  /*01f0*/  EXIT ;  /* 0x000000000000794d */ /* 0x000fea0003800000 */
.L_x_1:
[----:B------:R-:W0:Y:S01]  /*0200*/  LDC.64 R2, c[0x0][0x388] ;  /* 0x0000e200ff027b82 */ /* 0x000e220000000a00 */
[----:B------:R-:W-:-:S07]  /*0210*/  HFMA2 R11, -RZ, RZ, 0, 5.9604644775390625e-08 ;  /* 0x00000001ff0b7431 */ /* 0x000fce00000001ff */
[----:B------:R-:W1:Y:S08]  /*0220*/  LDC.64 R4, c[0x0][0x380] ;  /* 0x0000e000ff047b82 */ /* 0x000e700000000a00 */
[----:B------:R-:W2:Y:S01]  /*0230*/  LDC.64 R6, c[0x0][0x390] ;  /* 0x0000e400ff067b82 */ /* 0x000ea20000000a00 */
[----:B0-----:R-:W-:-:S07]  /*0240*/  IMAD.WIDE R2, R0, 0x4, R2 ;  /* 0x0000000400027825 */ /* 0x001fce00078e0202 */
[----:B------:R-:W0:Y:S01]  /*0250*/  LDC.64 R8, c[0x0][0x398] ;  /* 0x0000e600ff087b82 */ /* 0x000e220000000a00 */
[----:B------:R-:W-:Y:S01]  /*0260*/  STG.E desc[UR4][R2.64], R11 ;  /* 0x0000000b02007986 */ /* 0x000fe2000c101904 */
[----:B-1----:R-:W-:-:S06]  /*0270*/  IMAD.WIDE R4, R0, 0x4, R4 ;  /* 0x0000000400047825 */ /* 0x002fcc00078e0204 */
[----:B------:R-:W3:Y:S01]  /*0280*/  LDG.E R5, desc[UR4][R4.64+-0x20] ;  /* 0xffffe00404057981 */ /* 0x000ee2000c1e1900 */
[----:B--2---:R-:W-:-:S04]  /*0290*/  IMAD.WIDE R6, R0, 0x4, R6 ;  /* 0x0000000400067825 */ /* 0x004fc800078e0206 */
[----:B0-----:R-:W-:Y:S01]  /*02a0*/  IMAD.WIDE R8, R0, 0x4, R8 ;  /* 0x0000000400087825 */ /* 0x001fe200078e0208 */
[----:B---3--:R-:W-:Y:S04]  /*02b0*/  STG.E desc[UR4][R6.64+-0x20], R5 ;  /* 0xffffe00506007986 */ /* 0x008fe8000c101904 */
[----:B------:R-:W-:Y:S01]  /*02c0*/  STG.E desc[UR4][R8.64+-0x20], R5 ;  /* 0xffffe00508007986 */ /* 0x000fe2000c101904 */
[----:B------:R-:W-:Y:S05]  /*02d0*/  EXIT ;  /* 0x000000000000794d */ /* 0x000fea0003800000 */
.L_x_0:
[----:B------:R-:W0:Y:S01]  /*02e0*/  LDC.64 R2, c[0x0][0x380] ;  /* 0x0000e000ff027b82 */ /* 0x000e220000000a00 */
[----:B------:R-:W-:Y:S01]  /*02f0*/  MOV R5, 0x2 ;  /* 0x0000000200057802 */ /* 0x000fe20000000f00 */
[----:B0-----:R-:W-:-:S05]  /*0300*/  IMAD.WIDE R2, R0, 0x4, R2 ;  /* 0x0000000400027825 */ /* 0x001fca00078e0202 */
[----:B------:R-:W-:Y:S01]  /*0310*/  STG.E desc[UR4][R2.64+-0x40], R5 ;  /* 0xffffc00502007986 */ /* 0x000fe2000c101904 */
[----:B------:R-:W-:Y:S05]  /*0320*/  EXIT ;  /* 0x000000000000794d */ /* 0x000fea0003800000 */
.L_x_2:
[----:B------:R-:W-:-:S00]  /*0330*/  BRA `(.L_x_2) ;  /* 0xfffffffc00fc7947 */ /* 0x000fc0000383ffff */
[----:B------:R-:W-:-:S00]  /*0340*/  NOP ;  /* 0x0000000000007918 */ /* 0x000fc00000000000 */
        /* <DEDUP_REMOVED lines=11> */
.L_x_3:


//--------------------- .nv.shared.reserved.0     --------------------------
	.section	.nv.shared.reserved.0,"aw",@nobits
	.weak		__nv_reservedSMEM_offset_0_alias
	.size		__nv_reservedSMEM_offset_0_alias, 0, 64
	.other		__nv_reservedSMEM_offset_0_alias,@"STO_CUDA_RESERVED_SHARED STV_DEFAULT"
__nv_reservedSMEM_offset_0_alias:
	.zero		0
	.zero		64


//--------------------- .nv.constant0._Z22incrementArrayOnDevicePiS_S_S_i --------------------------
	.section	.nv.constant0._Z22incrementArrayOnDevicePiS_S_S_i,"a",@progbits
	.sectionflags	@""
	.align	4
.nv.constant0._Z22incrementArrayOnDevicePiS_S_S_i:
	.zero		932


//--------------------- SYMBOLS --------------------------

	.type		.nv.reservedSmem.offset0,@object
	.size		.nv.reservedSmem.offset0,0x4
